//
// Generated by NVIDIA NVVM Compiler
//
// Compiler Build ID: CL-36424714
// Cuda compilation tools, release 13.0, V13.0.88
// Based on NVVM 20.0.0
//

.version 9.0
.target sm_100
.address_size 64

	// .globl	_Z8test_ldgPfS_

.visible .entry _Z8test_ldgPfS_(
	.param .u64 .ptr .align 1 _Z8test_ldgPfS__param_0,
	.param .u64 .ptr .align 1 _Z8test_ldgPfS__param_1
)
{
	.reg .b16 	%rs<2>;
	.reg .b32 	%r<6>;
	.reg .b32 	%f<3>;
	.reg .b64 	%rd<9>;
	.reg .b64 	%fd<6>;

	ld.param.u64 	%rd4, [_Z8test_ldgPfS__param_0];
	ld.param.u64 	%rd5, [_Z8test_ldgPfS__param_1];
	cvta.to.global.u64 	%rd6, %rd4;
	mov.u32 	%r2, %ctaid.x;
	mov.u32 	%r3, %ntid.x;
	mov.u32 	%r4, %tid.x;
	mad.lo.s32 	%r5, %r2, %r3, %r4;
	mul.wide.u32 	%rd7, %r5, 4;
	add.s64 	%rd3, %rd5, %rd7;
	// begin inline asm
	ld.global.nc.f32 %f1, [%rd3];
	// end inline asm
	cvt.f64.f32 	%fd2, %f1;
	// begin inline asm
	ld.global.nc.f64 %fd1, [%rd3];
	// end inline asm
	add.f64 	%fd3, %fd1, %fd2;
	// begin inline asm
	ld.global.nc.s8 %r1, [%rd3];
	// end inline asm
	cvt.s8.s32 	%rs1, %r1;
	cvt.rn.f64.s16 	%fd4, %rs1;
	add.f64 	%fd5, %fd3, %fd4;
	cvt.rn.f32.f64 	%f2, %fd5;
	add.s64 	%rd8, %rd6, %rd7;
	st.global.f32 	[%rd8], %f2;
	ret;

}


// ===== COMPILED SASS (sm_100) =====

	.target	sm_100

	.elftype	@"ET_EXEC"


//--------------------- .note.nv.tkinfo           --------------------------
	.section	.note.nv.tkinfo,"",@"SHT_NOTE"
	.sectionflags	@"SHF_NOTE_NV_TKINFO"
	.tkinfo
        /*0018*/ 	.word	0x00000002
        /*0030*/ 	.string	""
        /*0030*/ 	.string	"ptxas"
        /*0030*/ 	.string	"Cuda compilation tools, release 13.0, V13.0.88"
        /*0030*/ 	.string	"Build cuda_13.0.r13.0/compiler.36424714_0"
        /*0030*/ 	.string	"-arch sm_100 -m 64 "



//--------------------- .note.nv.cuinfo           --------------------------
	.section	.note.nv.cuinfo,"",@"SHT_NOTE"
	.sectionflags	@"SHF_NOTE_NV_CUINFO"
        /*0018*/ 	.short	0x0002
        /*001a*/ 	.short	0x0064
        /*001c*/ 	.short	0x0082
	.zero		2


//--------------------- .nv.info                  --------------------------
	.section	.nv.info,"",@"SHT_CUDA_INFO"
	.align	4


	//----- nvinfo : EIATTR_REGCOUNT
	.align		4
        /*0000*/ 	.byte	0x04, 0x2f
        /*0002*/ 	.short	(.L_1 - .L_0)
	.align		4
.L_0:
        /*0004*/ 	.word	index@(_Z8test_ldgPfS_)
        /*0008*/ 	.word	0x00000010


	//----- nvinfo : EIATTR_FRAME_SIZE
	.align		4
.L_1:
        /*000c*/ 	.byte	0x04, 0x11
        /*000e*/ 	.short	(.L_3 - .L_2)
	.align		4
.L_2:
        /*0010*/ 	.word	index@(_Z8test_ldgPfS_)
        /*0014*/ 	.word	0x00000000


	//----- nvinfo : EIATTR_MIN_STACK_SIZE
	.align		4
.L_3:
        /*0018*/ 	.byte	0x04, 0x12
        /*001a*/ 	.short	(.L_5 - .L_4)
	.align		4
.L_4:
        /*001c*/ 	.word	index@(_Z8test_ldgPfS_)
        /*0020*/ 	.word	0x00000000
.L_5:


//--------------------- .nv.compat                --------------------------
	.section	.nv.compat,"",@"SHT_CUDA_COMPAT_INFO"
	.align	4
        /*0000*/ 	.byte	0x02, 0x09, 0x00, 0x00, 0x02, 0x02, 0x01, 0x00, 0x02, 0x05, 0x05, 0x00, 0x03, 0x07, 0x01, 0x01
        /*0010*/ 	.byte	0x02, 0x03, 0x00, 0x00, 0x02, 0x06, 0x01, 0x00, 0x04, 0x0b, 0x08, 0x00, 0x01, 0x00, 0x00, 0x00
        /*0020*/ 	.byte	0x00, 0x00, 0x00, 0x00


//--------------------- .nv.info._Z8test_ldgPfS_  --------------------------
	.section	.nv.info._Z8test_ldgPfS_,"",@"SHT_CUDA_INFO"
	.sectionflags	@""
	.align	4


	//----- nvinfo : EIATTR_CUDA_API_VERSION
	.align		4
        /*0000*/ 	.byte	0x04, 0x37
        /*0002*/ 	.short	(.L_7 - .L_6)
.L_6:
        /*0004*/ 	.word	0x00000082


	//----- nvinfo : EIATTR_KPARAM_INFO
	.align		4
.L_7:
        /*0008*/ 	.byte	0x04, 0x17
        /*000a*/ 	.short	(.L_9 - .L_8)
.L_8:
        /*000c*/ 	.word	0x00000000
        /*0010*/ 	.short	0x0001
        /*0012*/ 	.short	0x0008
        /*0014*/ 	.byte	0x00, 0xf5, 0x21, 0x00


	//----- nvinfo : EIATTR_KPARAM_INFO
	.align		4
.L_9:
        /*0018*/ 	.byte	0x04, 0x17
        /*001a*/ 	.short	(.L_11 - .L_10)
.L_10:
        /*001c*/ 	.word	0x00000000
        /*0020*/ 	.short	0x0000
        /*0022*/ 	.short	0x0000
        /*0024*/ 	.byte	0x00, 0xf5, 0x21, 0x00


	//----- nvinfo : EIATTR_SPARSE_MMA_MASK
	.align		4
.L_11:
        /*0028*/ 	.byte	0x03, 0x50
        /*002a*/ 	.short	0x0000


	//----- nvinfo : EIATTR_MAXREG_COUNT
	.align		4
        /*002c*/ 	.byte	0x03, 0x1b
        /*002e*/ 	.short	0x00ff


	//----- nvinfo : EIATTR_MERCURY_ISA_VERSION
	.align		4
        /*0030*/ 	.byte	0x03, 0x5f
        /*0032*/ 	.short	0x0101


	//----- nvinfo : EIATTR_VRC_CTA_INIT_COUNT
	.align		4
        /*0034*/ 	.byte	0x02, 0x4a
	.zero		1
	.zero		1


	//----- nvinfo : EIATTR_EXIT_INSTR_OFFSETS
	.align		4
        /*0038*/ 	.byte	0x04, 0x1c
        /*003a*/ 	.short	(.L_13 - .L_12)


	//   ....[0]....
.L_12:
        /*003c*/ 	.word	0x00000130


	//----- nvinfo : EIATTR_CBANK_PARAM_SIZE
	.align		4
.L_13:
        /*0040*/ 	.byte	0x03, 0x19
        /*0042*/ 	.short	0x0010


	//----- nvinfo : EIATTR_PARAM_CBANK
	.align		4
        /*0044*/ 	.byte	0x04, 0x0a
        /*0046*/ 	.short	(.L_15 - .L_14)
	.align		4
.L_14:
        /*0048*/ 	.word	index@(.nv.constant0._Z8test_ldgPfS_)
        /*004c*/ 	.short	0x0380
        /*004e*/ 	.short	0x0010


	//----- nvinfo : EIATTR_SW_WAR
	.align		4
.L_15:
        /*0050*/ 	.byte	0x04, 0x36
        /*0052*/ 	.short	(.L_17 - .L_16)
.L_16:
        /*0054*/ 	.word	0x00000008
.L_17:


//--------------------- .nv.callgraph             --------------------------
	.section	.nv.callgraph,"",@"SHT_CUDA_CALLGRAPH"
	.align	4
	.sectionentsize	8
	.align		4
        /*0000*/ 	.word	0x00000000
	.align		4
        /*0004*/ 	.word	0xffffffff
	.align		4
        /*0008*/ 	.word	0x00000000
	.align		4
        /*000c*/ 	.word	0xfffffffe
	.align		4
        /*0010*/ 	.word	0x00000000
	.align		4
        /*0014*/ 	.word	0xfffffffd
	.align		4
        /*0018*/ 	.word	0x00000000
	.align		4
        /*001c*/ 	.word	0xfffffffc


//--------------------- .text._Z8test_ldgPfS_     --------------------------
	.section	.text._Z8test_ldgPfS_,"ax",@progbits
	.align	128
        .global         _Z8test_ldgPfS_
        .type           _Z8test_ldgPfS_,@function
        .size           _Z8test_ldgPfS_,(.L_x_1 - _Z8test_ldgPfS_)
        .other          _Z8test_ldgPfS_,@"STO_CUDA_ENTRY STV_DEFAULT"
_Z8test_ldgPfS_:
.text._Z8test_ldgPfS_:
[----:B------:R-:W-:Y:S01]  /*0000*/  LDC R1, c[0x0][0x37c] ;  /* 0x0000df00ff017b82 */ /* 0x000fe20000000800 */
[----:B------:R-:W0:Y:S07]  /*0010*/  S2R R0, SR_TID.X ;  /* 0x0000000000007919 */ /* 0x000e2e0000002100 */
[----:B------:R-:W0:Y:S01]  /*0020*/  S2UR UR6, SR_CTAID.X ;  /* 0x00000000000679c3 */ /* 0x000e220000002500 */
[----:B------:R-:W1:Y:S07]  /*0030*/  LDCU.64 UR4, c[0x0][0x358] ;  /* 0x00006b00ff0477ac */ /* 0x000e6e0008000a00 */
[----:B------:R-:W0:Y:S08]  /*0040*/  LDC R13, c[0x0][0x360] ;  /* 0x0000d800ff0d7b82 */ /* 0x000e300000000800 */
[----:B------:R-:W2:Y:S08]  /*0050*/  LDC.64 R2, c[0x0][0x388] ;  /* 0x0000e200ff027b82 */ /* 0x000eb00000000a00 */
[----:B------:R-:W3:Y:S01]  /*0060*/  LDC.64 R10, c[0x0][0x380] ;  /* 0x0000e000ff0a7b82 */ /* 0x000ee20000000a00 */
[----:B0-----:R-:W-:-:S04]  /*0070*/  IMAD R13, R13, UR6, R0 ;  /* 0x000000060d0d7c24 */ /* 0x001fc8000f8e0200 */
[----:B--2---:R-:W-:-:S05]  /*0080*/  IMAD.WIDE.U32 R2, R13, 0x4, R2 ;  /* 0x000000040d027825 */ /* 0x004fca00078e0002 */
[----:B-1----:R-:W2:Y:S04]  /*0090*/  LDG.E.CONSTANT R0, desc[UR4][R2.64] ;  /* 0x0000000402007981 */ /* 0x002ea8000c1e9900 */
[----:B------:R-:W4:Y:S04]  /*00a0*/  LDG.E.S8.CONSTANT R8, desc[UR4][R2.64] ;  /* 0x0000000402087981 */ /* 0x000f28000c1e9300 */
[----:B------:R-:W5:Y:S01]  /*00b0*/  LDG.E.64.CONSTANT R6, desc[UR4][R2.64] ;  /* 0x0000000402067981 */ /* 0x000f62000c1e9b00 */
[----:B--2---:R-:W5:Y:S08]  /*00c0*/  F2F.F64.F32 R4, R0 ;  /* 0x0000000000047310 */ /* 0x004f700000201800 */
[----:B----4-:R-:W0:Y:S01]  /*00d0*/  I2F.F64.S16 R8, R8 ;  /* 0x0000000800087312 */ /* 0x010e220000101c00 */
[----:B-----5:R-:W-:Y:S01]  /*00e0*/  DADD R4, R4, R6 ;  /* 0x0000000004047229 */ /* 0x020fe20000000006 */
[----:B---3--:R-:W-:-:S07]  /*00f0*/  IMAD.WIDE.U32 R6, R13, 0x4, R10 ;  /* 0x000000040d067825 */ /* 0x008fce00078e000a */
[----:B0-----:R-:W-:-:S10]  /*0100*/  DADD R4, R4, R8 ;  /* 0x0000000004047229 */ /* 0x001fd40000000008 */
[----:B------:R-:W0:Y:S02]  /*0110*/  F2F.F32.F64 R5, R4 ;  /* 0x0000000400057310 */ /* 0x000e240000301000 */
[----:B0-----:R-:W-:Y:S01]  /*0120*/  STG.E desc[UR4][R6.64], R5 ;  /* 0x0000000506007986 */ /* 0x001fe2000c101904 */
[----:B------:R-:W-:Y:S05]  /*0130*/  EXIT ;  /* 0x000000000000794d */ /* 0x000fea0003800000 */
.L_x_0:
[----:B------:R-:W-:-:S00]  /*0140*/  BRA `(.L_x_0) ;  /* 0xfffffffc00fc7947 */ /* 0x000fc0000383ffff */
[----:B------:R-:W-:-:S00]  /*0150*/  NOP ;  /* 0x0000000000007918 */ /* 0x000fc00000000000 */
        /* <DEDUP_REMOVED lines=10> */
.L_x_1:


//--------------------- .nv.shared.reserved.0     --------------------------
	.section	.nv.shared.reserved.0,"aw",@nobits
	.weak		__nv_reservedSMEM_offset_0_alias
	.size		__nv_reservedSMEM_offset_0_alias, 0, 64
	.other		__nv_reservedSMEM_offset_0_alias,@"STO_CUDA_RESERVED_SHARED STV_DEFAULT"
__nv_reservedSMEM_offset_0_alias:
	.zero		0
	.zero		64


//--------------------- .nv.constant0._Z8test_ldgPfS_ --------------------------
	.section	.nv.constant0._Z8test_ldgPfS_,"a",@progbits
	.sectionflags	@""
	.align	4
.nv.constant0._Z8test_ldgPfS_:
	.zero		912


//--------------------- SYMBOLS --------------------------

	.type		.nv.reservedSmem.offset0,@object
	.size		.nv.reservedSmem.offset0,0x4
